//
// Generated by NVIDIA NVVM Compiler
//
// Compiler Build ID: CL-36424714
// Cuda compilation tools, release 13.0, V13.0.88
// Based on NVVM 20.0.0
//

.version 9.0
.target sm_100
.address_size 64

	// .globl	_Z3addiPfS_

.visible .entry _Z3addiPfS_(
	.param .u32 _Z3addiPfS__param_0,
	.param .u64 .ptr .align 1 _Z3addiPfS__param_1,
	.param .u64 .ptr .align 1 _Z3addiPfS__param_2
)
{
	.reg .b32 	%r<5>;
	.reg .b32 	%f<4>;
	.reg .b64 	%rd<8>;

	ld.param.u64 	%rd1, [_Z3addiPfS__param_1];
	ld.param.u64 	%rd2, [_Z3addiPfS__param_2];
	cvta.to.global.u64 	%rd3, %rd2;
	cvta.to.global.u64 	%rd4, %rd1;
	mov.u32 	%r1, %ctaid.x;
	mov.u32 	%r2, %ntid.x;
	mov.u32 	%r3, %tid.x;
	mad.lo.s32 	%r4, %r1, %r2, %r3;
	mul.wide.s32 	%rd5, %r4, 4;
	add.s64 	%rd6, %rd4, %rd5;
	ld.global.f32 	%f1, [%rd6];
	add.s64 	%rd7, %rd3, %rd5;
	ld.global.f32 	%f2, [%rd7];
	add.f32 	%f3, %f1, %f2;
	st.global.f32 	[%rd7], %f3;
	ret;

}


// ===== COMPILED SASS (sm_100) =====

	.target	sm_100

	.elftype	@"ET_EXEC"


//--------------------- .note.nv.tkinfo           --------------------------
	.section	.note.nv.tkinfo,"",@"SHT_NOTE"
	.sectionflags	@"SHF_NOTE_NV_TKINFO"
	.tkinfo
        /*0018*/ 	.word	0x00000002
        /*0030*/ 	.string	""
        /*0030*/ 	.string	"ptxas"
        /*0030*/ 	.string	"Cuda compilation tools, release 13.0, V13.0.88"
        /*0030*/ 	.string	"Build cuda_13.0.r13.0/compiler.36424714_0"
        /*0030*/ 	.string	"-arch sm_100 -m 64 "



//--------------------- .note.nv.cuinfo           --------------------------
	.section	.note.nv.cuinfo,"",@"SHT_NOTE"
	.sectionflags	@"SHF_NOTE_NV_CUINFO"
        /*0018*/ 	.short	0x0002
        /*001a*/ 	.short	0x0064
        /*001c*/ 	.short	0x0082
	.zero		2


//--------------------- .nv.info                  --------------------------
	.section	.nv.info,"",@"SHT_CUDA_INFO"
	.align	4


	//----- nvinfo : EIATTR_REGCOUNT
	.align		4
        /*0000*/ 	.byte	0x04, 0x2f
        /*0002*/ 	.short	(.L_1 - .L_0)
	.align		4
.L_0:
        /*0004*/ 	.word	index@(_Z3addiPfS_)
        /*0008*/ 	.word	0x0000000a


	//----- nvinfo : EIATTR_FRAME_SIZE
	.align		4
.L_1:
        /*000c*/ 	.byte	0x04, 0x11
        /*000e*/ 	.short	(.L_3 - .L_2)
	.align		4
.L_2:
        /*0010*/ 	.word	index@(_Z3addiPfS_)
        /*0014*/ 	.word	0x00000000


	//----- nvinfo : EIATTR_MIN_STACK_SIZE
	.align		4
.L_3:
        /*0018*/ 	.byte	0x04, 0x12
        /*001a*/ 	.short	(.L_5 - .L_4)
	.align		4
.L_4:
        /*001c*/ 	.word	index@(_Z3addiPfS_)
        /*0020*/ 	.word	0x00000000
.L_5:


//--------------------- .nv.compat                --------------------------
	.section	.nv.compat,"",@"SHT_CUDA_COMPAT_INFO"
	.align	4
        /*0000*/ 	.byte	0x02, 0x09, 0x00, 0x00, 0x02, 0x02, 0x01, 0x00, 0x02, 0x05, 0x05, 0x00, 0x03, 0x07, 0x01, 0x01
        /*0010*/ 	.byte	0x02, 0x03, 0x00, 0x00, 0x02, 0x06, 0x01, 0x00, 0x04, 0x0b, 0x08, 0x00, 0x09, 0x00, 0x00, 0x00
        /*0020*/ 	.byte	0x00, 0x00, 0x00, 0x00


//--------------------- .nv.info._Z3addiPfS_      --------------------------
	.section	.nv.info._Z3addiPfS_,"",@"SHT_CUDA_INFO"
	.sectionflags	@""
	.align	4


	//----- nvinfo : EIATTR_CUDA_API_VERSION
	.align		4
        /*0000*/ 	.byte	0x04, 0x37
        /*0002*/ 	.short	(.L_7 - .L_6)
.L_6:
        /*0004*/ 	.word	0x00000082


	//----- nvinfo : EIATTR_KPARAM_INFO
	.align		4
.L_7:
        /*0008*/ 	.byte	0x04, 0x17
        /*000a*/ 	.short	(.L_9 - .L_8)
.L_8:
        /*000c*/ 	.word	0x00000000
        /*0010*/ 	.short	0x0002
        /*0012*/ 	.short	0x0010
        /*0014*/ 	.byte	0x00, 0xf5, 0x21, 0x00


	//----- nvinfo : EIATTR_KPARAM_INFO
	.align		4
.L_9:
        /*0018*/ 	.byte	0x04, 0x17
        /*001a*/ 	.short	(.L_11 - .L_10)
.L_10:
        /*001c*/ 	.word	0x00000000
        /*0020*/ 	.short	0x0001
        /*0022*/ 	.short	0x0008
        /*0024*/ 	.byte	0x00, 0xf5, 0x21, 0x00


	//----- nvinfo : EIATTR_KPARAM_INFO
	.align		4
.L_11:
        /*0028*/ 	.byte	0x04, 0x17
        /*002a*/ 	.short	(.L_13 - .L_12)
.L_12:
        /*002c*/ 	.word	0x00000000
        /*0030*/ 	.short	0x0000
        /*0032*/ 	.short	0x0000
        /*0034*/ 	.byte	0x00, 0xf0, 0x11, 0x00


	//----- nvinfo : EIATTR_SPARSE_MMA_MASK
	.align		4
.L_13:
        /*0038*/ 	.byte	0x03, 0x50
        /*003a*/ 	.short	0x0000


	//----- nvinfo : EIATTR_MAXREG_COUNT
	.align		4
        /*003c*/ 	.byte	0x03, 0x1b
        /*003e*/ 	.short	0x00ff


	//----- nvinfo : EIATTR_MERCURY_ISA_VERSION
	.align		4
        /*0040*/ 	.byte	0x03, 0x5f
        /*0042*/ 	.short	0x0101


	//----- nvinfo : EIATTR_VRC_CTA_INIT_COUNT
	.align		4
        /*0044*/ 	.byte	0x02, 0x4a
	.zero		1
	.zero		1


	//----- nvinfo : EIATTR_EXIT_INSTR_OFFSETS
	.align		4
        /*0048*/ 	.byte	0x04, 0x1c
        /*004a*/ 	.short	(.L_15 - .L_14)


	//   ....[0]....
.L_14:
        /*004c*/ 	.word	0x000000e0


	//----- nvinfo : EIATTR_CBANK_PARAM_SIZE
	.align		4
.L_15:
        /*0050*/ 	.byte	0x03, 0x19
        /*0052*/ 	.short	0x0018


	//----- nvinfo : EIATTR_PARAM_CBANK
	.align		4
        /*0054*/ 	.byte	0x04, 0x0a
        /*0056*/ 	.short	(.L_17 - .L_16)
	.align		4
.L_16:
        /*0058*/ 	.word	index@(.nv.constant0._Z3addiPfS_)
        /*005c*/ 	.short	0x0380
        /*005e*/ 	.short	0x0018


	//----- nvinfo : EIATTR_SW_WAR
	.align		4
.L_17:
        /*0060*/ 	.byte	0x04, 0x36
        /*0062*/ 	.short	(.L_19 - .L_18)
.L_18:
        /*0064*/ 	.word	0x00000008
.L_19:


//--------------------- .nv.callgraph             --------------------------
	.section	.nv.callgraph,"",@"SHT_CUDA_CALLGRAPH"
	.align	4
	.sectionentsize	8
	.align		4
        /*0000*/ 	.word	0x00000000
	.align		4
        /*0004*/ 	.word	0xffffffff
	.align		4
        /*0008*/ 	.word	0x00000000
	.align		4
        /*000c*/ 	.word	0xfffffffe
	.align		4
        /*0010*/ 	.word	0x00000000
	.align		4
        /*0014*/ 	.word	0xfffffffd
	.align		4
        /*0018*/ 	.word	0x00000000
	.align		4
        /*001c*/ 	.word	0xfffffffc


//--------------------- .text._Z3addiPfS_         --------------------------
	.section	.text._Z3addiPfS_,"ax",@progbits
	.align	128
        .global         _Z3addiPfS_
        .type           _Z3addiPfS_,@function
        .size           _Z3addiPfS_,(.L_x_1 - _Z3addiPfS_)
        .other          _Z3addiPfS_,@"STO_CUDA_ENTRY STV_DEFAULT"
_Z3addiPfS_:
.text._Z3addiPfS_:
[----:B------:R-:W-:Y:S01]  /*0000*/  LDC R1, c[0x0][0x37c] ;  /* 0x0000df00ff017b82 */ /* 0x000fe20000000800 */
[----:B------:R-:W0:Y:S07]  /*0010*/  S2R R0, SR_TID.X ;  /* 0x0000000000007919 */ /* 0x000e2e0000002100 */
[----:B------:R-:W0:Y:S01]  /*0020*/  S2UR UR6, SR_CTAID.X ;  /* 0x00000000000679c3 */ /* 0x000e220000002500 */
[----:B------:R-:W1:Y:S07]  /*0030*/  LDCU.64 UR4, c[0x0][0x358] ;  /* 0x00006b00ff0477ac */ /* 0x000e6e0008000a00 */
[----:B------:R-:W0:Y:S08]  /*0040*/  LDC R7, c[0x0][0x360] ;  /* 0x0000d800ff077b82 */ /* 0x000e300000000800 */
[----:B------:R-:W2:Y:S08]  /*0050*/  LDC.64 R2, c[0x0][0x388] ;  /* 0x0000e200ff027b82 */ /* 0x000eb00000000a00 */
[----:B------:R-:W3:Y:S01]  /*0060*/  LDC.64 R4, c[0x0][0x390] ;  /* 0x0000e400ff047b82 */ /* 0x000ee20000000a00 */
[----:B0-----:R-:W-:-:S04]  /*0070*/  IMAD R7, R7, UR6, R0 ;  /* 0x0000000607077c24 */ /* 0x001fc8000f8e0200 */
[----:B--2---:R-:W-:-:S06]  /*0080*/  IMAD.WIDE R2, R7, 0x4, R2 ;  /* 0x0000000407027825 */ /* 0x004fcc00078e0202 */
[----:B-1----:R-:W2:Y:S01]  /*0090*/  LDG.E R2, desc[UR4][R2.64] ;  /* 0x0000000402027981 */ /* 0x002ea2000c1e1900 */
[----:B---3--:R-:W-:-:S05]  /*00a0*/  IMAD.WIDE R4, R7, 0x4, R4 ;  /* 0x0000000407047825 */ /* 0x008fca00078e0204 */
[----:B------:R-:W2:Y:S02]  /*00b0*/  LDG.E R7, desc[UR4][R4.64] ;  /* 0x0000000404077981 */ /* 0x000ea4000c1e1900 */
[----:B--2---:R-:W-:-:S05]  /*00c0*/  FADD R7, R2, R7 ;  /* 0x0000000702077221 */ /* 0x004fca0000000000 */
[----:B------:R-:W-:Y:S01]  /*00d0*/  STG.E desc[UR4][R4.64], R7 ;  /* 0x0000000704007986 */ /* 0x000fe2000c101904 */
[----:B------:R-:W-:Y:S05]  /*00e0*/  EXIT ;  /* 0x000000000000794d */ /* 0x000fea0003800000 */
.L_x_0:
[----:B------:R-:W-:-:S00]  /*00f0*/  BRA `(.L_x_0) ;  /* 0xfffffffc00fc7947 */ /* 0x000fc0000383ffff */
[----:B------:R-:W-:-:S00]  /*0100*/  NOP ;  /* 0x0000000000007918 */ /* 0x000fc00000000000 */
[----:B------:R-:W-:-:S00]  /*0110*/  NOP ;  /* 0x0000000000007918 */ /* 0x000fc00000000000 */
[----:B------:R-:W-:-:S00]  /*0120*/  NOP ;  /* 0x0000000000007918 */ /* 0x000fc00000000000 */
[----:B------:R-:W-:-:S00]  /*0130*/  NOP ;  /* 0x0000000000007918 */ /* 0x000fc00000000000 */
[----:B------:R-:W-:-:S00]  /*0140*/  NOP ;  /* 0x0000000000007918 */ /* 0x000fc00000000000 */
[----:B------:R-:W-:-:S00]  /*0150*/  NOP ;  /* 0x0000000000007918 */ /* 0x000fc00000000000 */
[----:B------:R-:W-:-:S00]  /*0160*/  NOP ;  /* 0x0000000000007918 */ /* 0x000fc00000000000 */
[----:B------:R-:W-:-:S00]  /*0170*/  NOP ;  /* 0x0000000000007918 */ /* 0x000fc00000000000 */
.L_x_1:


//--------------------- .nv.shared.reserved.0     --------------------------
	.section	.nv.shared.reserved.0,"aw",@nobits
	.weak		__nv_reservedSMEM_offset_0_alias
	.size		__nv_reservedSMEM_offset_0_alias, 0, 64
	.other		__nv_reservedSMEM_offset_0_alias,@"STO_CUDA_RESERVED_SHARED STV_DEFAULT"
__nv_reservedSMEM_offset_0_alias:
	.zero		0
	.zero		64


//--------------------- .nv.constant0._Z3addiPfS_ --------------------------
	.section	.nv.constant0._Z3addiPfS_,"a",@progbits
	.sectionflags	@""
	.align	4
.nv.constant0._Z3addiPfS_:
	.zero		920


//--------------------- SYMBOLS --------------------------

	.type		.nv.reservedSmem.offset0,@object
	.size		.nv.reservedSmem.offset0,0x4
